//
// Generated by NVIDIA NVVM Compiler
//
// Compiler Build ID: CL-36424714
// Cuda compilation tools, release 13.0, V13.0.88
// Based on NVVM 20.0.0
//

.version 9.0
.target sm_100
.address_size 64

	// .globl	_Z13convolution1DPiS_S_

.visible .entry _Z13convolution1DPiS_S_(
	.param .u64 .ptr .align 1 _Z13convolution1DPiS_S__param_0,
	.param .u64 .ptr .align 1 _Z13convolution1DPiS_S__param_1,
	.param .u64 .ptr .align 1 _Z13convolution1DPiS_S__param_2
)
{
	.reg .pred 	%p<5>;
	.reg .b32 	%r<23>;
	.reg .b64 	%rd<15>;

	ld.param.u64 	%rd4, [_Z13convolution1DPiS_S__param_0];
	ld.param.u64 	%rd5, [_Z13convolution1DPiS_S__param_1];
	ld.param.u64 	%rd3, [_Z13convolution1DPiS_S__param_2];
	cvta.to.global.u64 	%rd1, %rd5;
	cvta.to.global.u64 	%rd2, %rd4;
	mov.u32 	%r10, %ctaid.x;
	mov.u32 	%r11, %ntid.x;
	mov.u32 	%r12, %tid.x;
	mad.lo.s32 	%r1, %r10, %r11, %r12;
	setp.gt.s32 	%p1, %r1, 9;
	@%p1 bra 	$L__BB0_8;
	add.s32 	%r2, %r1, -1;
	setp.gt.u32 	%p2, %r2, 9;
	mov.b32 	%r21, 0;
	@%p2 bra 	$L__BB0_3;
	mul.wide.u32 	%rd6, %r2, 4;
	add.s64 	%rd7, %rd2, %rd6;
	ld.global.u32 	%r14, [%rd7];
	ld.global.u32 	%r15, [%rd1];
	mul.lo.s32 	%r21, %r15, %r14;
$L__BB0_3:
	setp.gt.u32 	%p3, %r1, 9;
	@%p3 bra 	$L__BB0_5;
	mul.wide.u32 	%rd8, %r1, 4;
	add.s64 	%rd9, %rd2, %rd8;
	ld.global.u32 	%r16, [%rd9];
	ld.global.u32 	%r17, [%rd1+4];
	mad.lo.s32 	%r21, %r17, %r16, %r21;
$L__BB0_5:
	add.s32 	%r7, %r1, 1;
	setp.gt.u32 	%p4, %r7, 9;
	@%p4 bra 	$L__BB0_7;
	mul.wide.u32 	%rd10, %r7, 4;
	add.s64 	%rd11, %rd2, %rd10;
	ld.global.u32 	%r18, [%rd11];
	ld.global.u32 	%r19, [%rd1+8];
	mad.lo.s32 	%r21, %r19, %r18, %r21;
$L__BB0_7:
	cvta.to.global.u64 	%rd12, %rd3;
	mul.wide.s32 	%rd13, %r1, 4;
	add.s64 	%rd14, %rd12, %rd13;
	st.global.u32 	[%rd14], %r21;
$L__BB0_8:
	ret;

}


// ===== COMPILED SASS (sm_100) =====

	.target	sm_100

	.elftype	@"ET_EXEC"


//--------------------- .note.nv.tkinfo           --------------------------
	.section	.note.nv.tkinfo,"",@"SHT_NOTE"
	.sectionflags	@"SHF_NOTE_NV_TKINFO"
	.tkinfo
        /*0018*/ 	.word	0x00000002
        /*0030*/ 	.string	""
        /*0030*/ 	.string	"ptxas"
        /*0030*/ 	.string	"Cuda compilation tools, release 13.0, V13.0.88"
        /*0030*/ 	.string	"Build cuda_13.0.r13.0/compiler.36424714_0"
        /*0030*/ 	.string	"-arch sm_100 -m 64 "



//--------------------- .note.nv.cuinfo           --------------------------
	.section	.note.nv.cuinfo,"",@"SHT_NOTE"
	.sectionflags	@"SHF_NOTE_NV_CUINFO"
        /*0018*/ 	.short	0x0002
        /*001a*/ 	.short	0x0064
        /*001c*/ 	.short	0x0082
	.zero		2


//--------------------- .nv.info                  --------------------------
	.section	.nv.info,"",@"SHT_CUDA_INFO"
	.align	4


	//----- nvinfo : EIATTR_REGCOUNT
	.align		4
        /*0000*/ 	.byte	0x04, 0x2f
        /*0002*/ 	.short	(.L_1 - .L_0)
	.align		4
.L_0:
        /*0004*/ 	.word	index@(_Z13convolution1DPiS_S_)
        /*0008*/ 	.word	0x00000014


	//----- nvinfo : EIATTR_FRAME_SIZE
	.align		4
.L_1:
        /*000c*/ 	.byte	0x04, 0x11
        /*000e*/ 	.short	(.L_3 - .L_2)
	.align		4
.L_2:
        /*0010*/ 	.word	index@(_Z13convolution1DPiS_S_)
        /*0014*/ 	.word	0x00000000


	//----- nvinfo : EIATTR_MIN_STACK_SIZE
	.align		4
.L_3:
        /*0018*/ 	.byte	0x04, 0x12
        /*001a*/ 	.short	(.L_5 - .L_4)
	.align		4
.L_4:
        /*001c*/ 	.word	index@(_Z13convolution1DPiS_S_)
        /*0020*/ 	.word	0x00000000
.L_5:


//--------------------- .nv.compat                --------------------------
	.section	.nv.compat,"",@"SHT_CUDA_COMPAT_INFO"
	.align	4
        /*0000*/ 	.byte	0x02, 0x09, 0x00, 0x00, 0x02, 0x02, 0x01, 0x00, 0x02, 0x05, 0x05, 0x00, 0x03, 0x07, 0x01, 0x01
        /*0010*/ 	.byte	0x02, 0x03, 0x00, 0x00, 0x02, 0x06, 0x01, 0x00, 0x04, 0x0b, 0x08, 0x00, 0x09, 0x00, 0x00, 0x00
        /*0020*/ 	.byte	0x00, 0x00, 0x00, 0x00


//--------------------- .nv.info._Z13convolution1DPiS_S_ --------------------------
	.section	.nv.info._Z13convolution1DPiS_S_,"",@"SHT_CUDA_INFO"
	.sectionflags	@""
	.align	4


	//----- nvinfo : EIATTR_CUDA_API_VERSION
	.align		4
        /*0000*/ 	.byte	0x04, 0x37
        /*0002*/ 	.short	(.L_7 - .L_6)
.L_6:
        /*0004*/ 	.word	0x00000082


	//----- nvinfo : EIATTR_KPARAM_INFO
	.align		4
.L_7:
        /*0008*/ 	.byte	0x04, 0x17
        /*000a*/ 	.short	(.L_9 - .L_8)
.L_8:
        /*000c*/ 	.word	0x00000000
        /*0010*/ 	.short	0x0002
        /*0012*/ 	.short	0x0010
        /*0014*/ 	.byte	0x00, 0xf5, 0x21, 0x00


	//----- nvinfo : EIATTR_KPARAM_INFO
	.align		4
.L_9:
        /*0018*/ 	.byte	0x04, 0x17
        /*001a*/ 	.short	(.L_11 - .L_10)
.L_10:
        /*001c*/ 	.word	0x00000000
        /*0020*/ 	.short	0x0001
        /*0022*/ 	.short	0x0008
        /*0024*/ 	.byte	0x00, 0xf5, 0x21, 0x00


	//----- nvinfo : EIATTR_KPARAM_INFO
	.align		4
.L_11:
        /*0028*/ 	.byte	0x04, 0x17
        /*002a*/ 	.short	(.L_13 - .L_12)
.L_12:
        /*002c*/ 	.word	0x00000000
        /*0030*/ 	.short	0x0000
        /*0032*/ 	.short	0x0000
        /*0034*/ 	.byte	0x00, 0xf5, 0x21, 0x00


	//----- nvinfo : EIATTR_SPARSE_MMA_MASK
	.align		4
.L_13:
        /*0038*/ 	.byte	0x03, 0x50
        /*003a*/ 	.short	0x0000


	//----- nvinfo : EIATTR_MAXREG_COUNT
	.align		4
        /*003c*/ 	.byte	0x03, 0x1b
        /*003e*/ 	.short	0x00ff


	//----- nvinfo : EIATTR_MERCURY_ISA_VERSION
	.align		4
        /*0040*/ 	.byte	0x03, 0x5f
        /*0042*/ 	.short	0x0101


	//----- nvinfo : EIATTR_VRC_CTA_INIT_COUNT
	.align		4
        /*0044*/ 	.byte	0x02, 0x4a
	.zero		1
	.zero		1


	//----- nvinfo : EIATTR_EXIT_INSTR_OFFSETS
	.align		4
        /*0048*/ 	.byte	0x04, 0x1c
        /*004a*/ 	.short	(.L_15 - .L_14)


	//   ....[0]....
.L_14:
        /*004c*/ 	.word	0x00000060


	//   ....[1]....
        /*0050*/ 	.word	0x00000230


	//----- nvinfo : EIATTR_CBANK_PARAM_SIZE
	.align		4
.L_15:
        /*0054*/ 	.byte	0x03, 0x19
        /*0056*/ 	.short	0x0018


	//----- nvinfo : EIATTR_PARAM_CBANK
	.align		4
        /*0058*/ 	.byte	0x04, 0x0a
        /*005a*/ 	.short	(.L_17 - .L_16)
	.align		4
.L_16:
        /*005c*/ 	.word	index@(.nv.constant0._Z13convolution1DPiS_S_)
        /*0060*/ 	.short	0x0380
        /*0062*/ 	.short	0x0018


	//----- nvinfo : EIATTR_SW_WAR
	.align		4
.L_17:
        /*0064*/ 	.byte	0x04, 0x36
        /*0066*/ 	.short	(.L_19 - .L_18)
.L_18:
        /*0068*/ 	.word	0x00000008
.L_19:


//--------------------- .nv.callgraph             --------------------------
	.section	.nv.callgraph,"",@"SHT_CUDA_CALLGRAPH"
	.align	4
	.sectionentsize	8
	.align		4
        /*0000*/ 	.word	0x00000000
	.align		4
        /*0004*/ 	.word	0xffffffff
	.align		4
        /*0008*/ 	.word	0x00000000
	.align		4
        /*000c*/ 	.word	0xfffffffe
	.align		4
        /*0010*/ 	.word	0x00000000
	.align		4
        /*0014*/ 	.word	0xfffffffd
	.align		4
        /*0018*/ 	.word	0x00000000
	.align		4
        /*001c*/ 	.word	0xfffffffc


//--------------------- .text._Z13convolution1DPiS_S_ --------------------------
	.section	.text._Z13convolution1DPiS_S_,"ax",@progbits
	.align	128
        .global         _Z13convolution1DPiS_S_
        .type           _Z13convolution1DPiS_S_,@function
        .size           _Z13convolution1DPiS_S_,(.L_x_1 - _Z13convolution1DPiS_S_)
        .other          _Z13convolution1DPiS_S_,@"STO_CUDA_ENTRY STV_DEFAULT"
_Z13convolution1DPiS_S_:
.text._Z13convolution1DPiS_S_:
[----:B------:R-:W-:Y:S01]  /*0000*/  LDC R1, c[0x0][0x37c] ;  /* 0x0000df00ff017b82 */ /* 0x000fe20000000800 */
[----:B------:R-:W0:Y:S07]  /*0010*/  S2R R3, SR_TID.X ;  /* 0x0000000000037919 */ /* 0x000e2e0000002100 */
[----:B------:R-:W0:Y:S08]  /*0020*/  S2UR UR4, SR_CTAID.X ;  /* 0x00000000000479c3 */ /* 0x000e300000002500 */
[----:B------:R-:W0:Y:S02]  /*0030*/  LDC R0, c[0x0][0x360] ;  /* 0x0000d800ff007b82 */ /* 0x000e240000000800 */
[----:B0-----:R-:W-:-:S05]  /*0040*/  IMAD R0, R0, UR4, R3 ;  /* 0x0000000400007c24 */ /* 0x001fca000f8e0203 */
[----:B------:R-:W-:-:S13]  /*0050*/  ISETP.GT.AND P0, PT, R0, 0x9, PT ;  /* 0x000000090000780c */ /* 0x000fda0003f04270 */
[----:B------:R-:W-:Y:S05]  /*0060*/  @P0 EXIT ;  /* 0x000000000000094d */ /* 0x000fea0003800000 */
[C---:B------:R-:W-:Y:S01]  /*0070*/  IADD3 R15, PT, PT, R0.reuse, -0x1, RZ ;  /* 0xffffffff000f7810 */ /* 0x040fe20007ffe0ff */
[----:B------:R-:W0:Y:S01]  /*0080*/  LDCU.64 UR4, c[0x0][0x358] ;  /* 0x00006b00ff0477ac */ /* 0x000e220008000a00 */
[C---:B------:R-:W-:Y:S02]  /*0090*/  ISETP.GT.U32.AND P1, PT, R0.reuse, 0x9, PT ;  /* 0x000000090000780c */ /* 0x040fe40003f24070 */
[----:B------:R-:W-:Y:S02]  /*00a0*/  ISETP.GT.U32.AND P0, PT, R15, 0x9, PT ;  /* 0x000000090f00780c */ /* 0x000fe40003f04070 */
[----:B------:R-:W-:-:S04]  /*00b0*/  IADD3 R17, PT, PT, R0, 0x1, RZ ;  /* 0x0000000100117810 */ /* 0x000fc80007ffe0ff */
[----:B------:R-:W-:-:S05]  /*00c0*/  ISETP.GT.U32.AND P2, PT, R17, 0x9, PT ;  /* 0x000000091100780c */ /* 0x000fca0003f44070 */
[----:B------:R-:W1:Y:S08]  /*00d0*/  @!P1 LDC.64 R10, c[0x0][0x380] ;  /* 0x0000e000ff0a9b82 */ /* 0x000e700000000a00 */
[----:B------:R-:W2:Y:S08]  /*00e0*/  @!P0 LDC.64 R6, c[0x0][0x380] ;  /* 0x0000e000ff068b82 */ /* 0x000eb00000000a00 */
[----:B------:R-:W3:Y:S08]  /*00f0*/  @!P0 LDC.64 R8, c[0x0][0x388] ;  /* 0x0000e200ff088b82 */ /* 0x000ef00000000a00 */
[----:B------:R-:W4:Y:S01]  /*0100*/  @!P2 LDC.64 R12, c[0x0][0x380] ;  /* 0x0000e000ff0cab82 */ /* 0x000f220000000a00 */
[----:B-1----:R-:W-:-:S06]  /*0110*/  @!P1 IMAD.WIDE.U32 R10, R0, 0x4, R10 ;  /* 0x00000004000a9825 */ /* 0x002fcc00078e000a */
[----:B0-----:R-:W5:Y:S01]  /*0120*/  @!P1 LDG.E R10, desc[UR4][R10.64] ;  /* 0x000000040a0a9981 */ /* 0x001f62000c1e1900 */
[----:B------:R-:W0:Y:S01]  /*0130*/  @!P1 LDC.64 R4, c[0x0][0x388] ;  /* 0x0000e200ff049b82 */ /* 0x000e220000000a00 */
[----:B--2---:R-:W-:-:S06]  /*0140*/  @!P0 IMAD.WIDE.U32 R6, R15, 0x4, R6 ;  /* 0x000000040f068825 */ /* 0x004fcc00078e0006 */
[----:B------:R-:W2:Y:S01]  /*0150*/  @!P0 LDG.E R6, desc[UR4][R6.64] ;  /* 0x0000000406068981 */ /* 0x000ea2000c1e1900 */
[----:B------:R-:W1:Y:S03]  /*0160*/  @!P2 LDC.64 R2, c[0x0][0x388] ;  /* 0x0000e200ff02ab82 */ /* 0x000e660000000a00 */
[----:B---3--:R-:W2:Y:S01]  /*0170*/  @!P0 LDG.E R9, desc[UR4][R8.64] ;  /* 0x0000000408098981 */ /* 0x008ea2000c1e1900 */
[----:B----4-:R-:W-:-:S04]  /*0180*/  @!P2 IMAD.WIDE.U32 R12, R17, 0x4, R12 ;  /* 0x00000004110ca825 */ /* 0x010fc800078e000c */
[----:B------:R-:W3:Y:S02]  /*0190*/  LDC.64 R14, c[0x0][0x390] ;  /* 0x0000e400ff0e7b82 */ /* 0x000ee40000000a00 */
[----:B------:R-:W4:Y:S04]  /*01a0*/  @!P2 LDG.E R12, desc[UR4][R12.64] ;  /* 0x000000040c0ca981 */ /* 0x000f28000c1e1900 */
[----:B0-----:R-:W5:Y:S04]  /*01b0*/  @!P1 LDG.E R4, desc[UR4][R4.64+0x4] ;  /* 0x0000040404049981 */ /* 0x001f68000c1e1900 */
[----:B-1----:R-:W4:Y:S01]  /*01c0*/  @!P2 LDG.E R2, desc[UR4][R2.64+0x8] ;  /* 0x000008040202a981 */ /* 0x002f22000c1e1900 */
[----:B------:R-:W-:-:S02]  /*01d0*/  HFMA2 R17, -RZ, RZ, 0, 0 ;  /* 0x00000000ff117431 */ /* 0x000fc400000001ff */
[----:B--2---:R-:W-:Y:S02]  /*01e0*/  @!P0 IMAD R17, R6, R9, RZ ;  /* 0x0000000906118224 */ /* 0x004fe400078e02ff */
[----:B---3--:R-:W-:-:S04]  /*01f0*/  IMAD.WIDE R6, R0, 0x4, R14 ;  /* 0x0000000400067825 */ /* 0x008fc800078e020e */
[----:B-----5:R-:W-:-:S04]  /*0200*/  @!P1 IMAD R17, R10, R4, R17 ;  /* 0x000000040a119224 */ /* 0x020fc800078e0211 */
[----:B----4-:R-:W-:-:S05]  /*0210*/  @!P2 IMAD R17, R12, R2, R17 ;  /* 0x000000020c11a224 */ /* 0x010fca00078e0211 */
[----:B------:R-:W-:Y:S01]  /*0220*/  STG.E desc[UR4][R6.64], R17 ;  /* 0x0000001106007986 */ /* 0x000fe2000c101904 */
[----:B------:R-:W-:Y:S05]  /*0230*/  EXIT ;  /* 0x000000000000794d */ /* 0x000fea0003800000 */
.L_x_0:
[----:B------:R-:W-:-:S00]  /*0240*/  BRA `(.L_x_0) ;  /* 0xfffffffc00fc7947 */ /* 0x000fc0000383ffff */
[----:B------:R-:W-:-:S00]  /*0250*/  NOP ;  /* 0x0000000000007918 */ /* 0x000fc00000000000 */
        /* <DEDUP_REMOVED lines=10> */
.L_x_1:


//--------------------- .nv.shared.reserved.0     --------------------------
	.section	.nv.shared.reserved.0,"aw",@nobits
	.weak		__nv_reservedSMEM_offset_0_alias
	.size		__nv_reservedSMEM_offset_0_alias, 0, 64
	.other		__nv_reservedSMEM_offset_0_alias,@"STO_CUDA_RESERVED_SHARED STV_DEFAULT"
__nv_reservedSMEM_offset_0_alias:
	.zero		0
	.zero		64


//--------------------- .nv.constant0._Z13convolution1DPiS_S_ --------------------------
	.section	.nv.constant0._Z13convolution1DPiS_S_,"a",@progbits
	.sectionflags	@""
	.align	4
.nv.constant0._Z13convolution1DPiS_S_:
	.zero		920


//--------------------- SYMBOLS --------------------------

	.type		.nv.reservedSmem.offset0,@object
	.size		.nv.reservedSmem.offset0,0x4
